//
// Generated by NVIDIA NVVM Compiler
//
// Compiler Build ID: CL-36424714
// Cuda compilation tools, release 13.0, V13.0.88
// Based on NVVM 20.0.0
//

.version 9.0
.target sm_100
.address_size 64

	// .globl	_Z6kernelPfS_i

.visible .entry _Z6kernelPfS_i(
	.param .u64 .ptr .align 1 _Z6kernelPfS_i_param_0,
	.param .u64 .ptr .align 1 _Z6kernelPfS_i_param_1,
	.param .u32 _Z6kernelPfS_i_param_2
)
{
	.reg .pred 	%p<7>;
	.reg .b32 	%r<20>;
	.reg .b32 	%f<11>;
	.reg .b64 	%rd<24>;
	.reg .b64 	%fd<3>;

	ld.param.u64 	%rd4, [_Z6kernelPfS_i_param_0];
	ld.param.u64 	%rd5, [_Z6kernelPfS_i_param_1];
	ld.param.u32 	%r1, [_Z6kernelPfS_i_param_2];
	mov.u32 	%r2, %ctaid.x;
	mov.u32 	%r3, %ntid.x;
	mov.u32 	%r4, %tid.x;
	mad.lo.s32 	%r5, %r2, %r3, %r4;
	cvt.u64.u32 	%rd1, %r5;
	mov.u32 	%r6, %ctaid.y;
	mov.u32 	%r7, %ntid.y;
	mov.u32 	%r8, %tid.y;
	mad.lo.s32 	%r9, %r6, %r7, %r8;
	cvt.u64.u32 	%rd2, %r9;
	mov.u32 	%r11, %ctaid.z;
	mov.u32 	%r12, %ntid.z;
	mov.u32 	%r13, %tid.z;
	mad.lo.s32 	%r14, %r11, %r12, %r13;
	cvt.u64.u32 	%rd3, %r14;
	min.u32 	%r15, %r5, %r9;
	min.u32 	%r16, %r14, %r15;
	setp.lt.u32 	%p1, %r16, 2;
	@%p1 bra 	$L__BB0_3;
	cvt.u32.u64 	%r17, %rd3;
	cvt.u32.u64 	%r18, %rd2;
	add.s32 	%r19, %r1, -1;
	cvt.s64.s32 	%rd7, %r19;
	setp.ge.u64 	%p2, %rd1, %rd7;
	setp.ge.u32 	%p3, %r18, %r19;
	or.pred  	%p4, %p2, %p3;
	setp.ge.u32 	%p5, %r17, %r19;
	or.pred  	%p6, %p5, %p4;
	@%p6 bra 	$L__BB0_3;
	add.s64 	%rd8, %rd1, -1;
	cvt.s64.s32 	%rd9, %r1;
	mad.lo.s64 	%rd10, %rd9, %rd2, %rd3;
	mad.lo.s64 	%rd11, %rd8, %rd9, %rd10;
	cvta.to.global.u64 	%rd12, %rd5;
	shl.b64 	%rd13, %rd11, 2;
	add.s64 	%rd14, %rd12, %rd13;
	ld.global.f32 	%f1, [%rd14];
	mul.wide.s32 	%rd15, %r1, 2;
	shl.b64 	%rd16, %rd15, 2;
	add.s64 	%rd17, %rd14, %rd16;
	ld.global.f32 	%f2, [%rd17];
	add.f32 	%f3, %f1, %f2;
	add.f32 	%f4, %f3, %f1;
	add.f32 	%f5, %f4, %f2;
	add.s64 	%rd18, %rd11, %rd9;
	mul.wide.s32 	%rd19, %r1, 4;
	add.s64 	%rd20, %rd14, %rd19;
	ld.global.f32 	%f6, [%rd20+-4];
	add.f32 	%f7, %f5, %f6;
	ld.global.f32 	%f8, [%rd20+4];
	add.f32 	%f9, %f7, %f8;
	cvt.f64.f32 	%fd1, %f9;
	mul.f64 	%fd2, %fd1, 0d3FE999999999999A;
	cvt.rn.f32.f64 	%f10, %fd2;
	cvta.to.global.u64 	%rd21, %rd4;
	shl.b64 	%rd22, %rd18, 2;
	add.s64 	%rd23, %rd21, %rd22;
	st.global.f32 	[%rd23], %f10;
$L__BB0_3:
	ret;

}


// ===== COMPILED SASS (sm_100) =====

	.target	sm_100

	.elftype	@"ET_EXEC"


//--------------------- .note.nv.tkinfo           --------------------------
	.section	.note.nv.tkinfo,"",@"SHT_NOTE"
	.sectionflags	@"SHF_NOTE_NV_TKINFO"
	.tkinfo
        /*0018*/ 	.word	0x00000002
        /*0030*/ 	.string	""
        /*0030*/ 	.string	"ptxas"
        /*0030*/ 	.string	"Cuda compilation tools, release 13.0, V13.0.88"
        /*0030*/ 	.string	"Build cuda_13.0.r13.0/compiler.36424714_0"
        /*0030*/ 	.string	"-arch sm_100 -m 64 "



//--------------------- .note.nv.cuinfo           --------------------------
	.section	.note.nv.cuinfo,"",@"SHT_NOTE"
	.sectionflags	@"SHF_NOTE_NV_CUINFO"
        /*0018*/ 	.short	0x0002
        /*001a*/ 	.short	0x0064
        /*001c*/ 	.short	0x0082
	.zero		2


//--------------------- .nv.info                  --------------------------
	.section	.nv.info,"",@"SHT_CUDA_INFO"
	.align	4


	//----- nvinfo : EIATTR_REGCOUNT
	.align		4
        /*0000*/ 	.byte	0x04, 0x2f
        /*0002*/ 	.short	(.L_1 - .L_0)
	.align		4
.L_0:
        /*0004*/ 	.word	index@(_Z6kernelPfS_i)
        /*0008*/ 	.word	0x00000013


	//----- nvinfo : EIATTR_FRAME_SIZE
	.align		4
.L_1:
        /*000c*/ 	.byte	0x04, 0x11
        /*000e*/ 	.short	(.L_3 - .L_2)
	.align		4
.L_2:
        /*0010*/ 	.word	index@(_Z6kernelPfS_i)
        /*0014*/ 	.word	0x00000000


	//----- nvinfo : EIATTR_MIN_STACK_SIZE
	.align		4
.L_3:
        /*0018*/ 	.byte	0x04, 0x12
        /*001a*/ 	.short	(.L_5 - .L_4)
	.align		4
.L_4:
        /*001c*/ 	.word	index@(_Z6kernelPfS_i)
        /*0020*/ 	.word	0x00000000
.L_5:


//--------------------- .nv.compat                --------------------------
	.section	.nv.compat,"",@"SHT_CUDA_COMPAT_INFO"
	.align	4
        /*0000*/ 	.byte	0x02, 0x09, 0x00, 0x00, 0x02, 0x02, 0x01, 0x00, 0x02, 0x05, 0x05, 0x00, 0x03, 0x07, 0x01, 0x01
        /*0010*/ 	.byte	0x02, 0x03, 0x00, 0x00, 0x02, 0x06, 0x01, 0x00, 0x04, 0x0b, 0x08, 0x00, 0x01, 0x00, 0x00, 0x00
        /*0020*/ 	.byte	0x00, 0x00, 0x00, 0x00


//--------------------- .nv.info._Z6kernelPfS_i   --------------------------
	.section	.nv.info._Z6kernelPfS_i,"",@"SHT_CUDA_INFO"
	.sectionflags	@""
	.align	4


	//----- nvinfo : EIATTR_CUDA_API_VERSION
	.align		4
        /*0000*/ 	.byte	0x04, 0x37
        /*0002*/ 	.short	(.L_7 - .L_6)
.L_6:
        /*0004*/ 	.word	0x00000082


	//----- nvinfo : EIATTR_KPARAM_INFO
	.align		4
.L_7:
        /*0008*/ 	.byte	0x04, 0x17
        /*000a*/ 	.short	(.L_9 - .L_8)
.L_8:
        /*000c*/ 	.word	0x00000000
        /*0010*/ 	.short	0x0002
        /*0012*/ 	.short	0x0010
        /*0014*/ 	.byte	0x00, 0xf0, 0x11, 0x00


	//----- nvinfo : EIATTR_KPARAM_INFO
	.align		4
.L_9:
        /*0018*/ 	.byte	0x04, 0x17
        /*001a*/ 	.short	(.L_11 - .L_10)
.L_10:
        /*001c*/ 	.word	0x00000000
        /*0020*/ 	.short	0x0001
        /*0022*/ 	.short	0x0008
        /*0024*/ 	.byte	0x00, 0xf5, 0x21, 0x00


	//----- nvinfo : EIATTR_KPARAM_INFO
	.align		4
.L_11:
        /*0028*/ 	.byte	0x04, 0x17
        /*002a*/ 	.short	(.L_13 - .L_12)
.L_12:
        /*002c*/ 	.word	0x00000000
        /*0030*/ 	.short	0x0000
        /*0032*/ 	.short	0x0000
        /*0034*/ 	.byte	0x00, 0xf5, 0x21, 0x00


	//----- nvinfo : EIATTR_SPARSE_MMA_MASK
	.align		4
.L_13:
        /*0038*/ 	.byte	0x03, 0x50
        /*003a*/ 	.short	0x0000


	//----- nvinfo : EIATTR_MAXREG_COUNT
	.align		4
        /*003c*/ 	.byte	0x03, 0x1b
        /*003e*/ 	.short	0x00ff


	//----- nvinfo : EIATTR_MERCURY_ISA_VERSION
	.align		4
        /*0040*/ 	.byte	0x03, 0x5f
        /*0042*/ 	.short	0x0101


	//----- nvinfo : EIATTR_VRC_CTA_INIT_COUNT
	.align		4
        /*0044*/ 	.byte	0x02, 0x4a
	.zero		1
	.zero		1


	//----- nvinfo : EIATTR_EXIT_INSTR_OFFSETS
	.align		4
        /*0048*/ 	.byte	0x04, 0x1c
        /*004a*/ 	.short	(.L_15 - .L_14)


	//   ....[0]....
.L_14:
        /*004c*/ 	.word	0x000000f0


	//   ....[1]....
        /*0050*/ 	.word	0x00000170


	//   ....[2]....
        /*0054*/ 	.word	0x000003c0


	//----- nvinfo : EIATTR_CBANK_PARAM_SIZE
	.align		4
.L_15:
        /*0058*/ 	.byte	0x03, 0x19
        /*005a*/ 	.short	0x0014


	//----- nvinfo : EIATTR_PARAM_CBANK
	.align		4
        /*005c*/ 	.byte	0x04, 0x0a
        /*005e*/ 	.short	(.L_17 - .L_16)
	.align		4
.L_16:
        /*0060*/ 	.word	index@(.nv.constant0._Z6kernelPfS_i)
        /*0064*/ 	.short	0x0380
        /*0066*/ 	.short	0x0014


	//----- nvinfo : EIATTR_SW_WAR
	.align		4
.L_17:
        /*0068*/ 	.byte	0x04, 0x36
        /*006a*/ 	.short	(.L_19 - .L_18)
.L_18:
        /*006c*/ 	.word	0x00000008
.L_19:


//--------------------- .nv.callgraph             --------------------------
	.section	.nv.callgraph,"",@"SHT_CUDA_CALLGRAPH"
	.align	4
	.sectionentsize	8
	.align		4
        /*0000*/ 	.word	0x00000000
	.align		4
        /*0004*/ 	.word	0xffffffff
	.align		4
        /*0008*/ 	.word	0x00000000
	.align		4
        /*000c*/ 	.word	0xfffffffe
	.align		4
        /*0010*/ 	.word	0x00000000
	.align		4
        /*0014*/ 	.word	0xfffffffd
	.align		4
        /*0018*/ 	.word	0x00000000
	.align		4
        /*001c*/ 	.word	0xfffffffc


//--------------------- .text._Z6kernelPfS_i      --------------------------
	.section	.text._Z6kernelPfS_i,"ax",@progbits
	.align	128
        .global         _Z6kernelPfS_i
        .type           _Z6kernelPfS_i,@function
        .size           _Z6kernelPfS_i,(.L_x_1 - _Z6kernelPfS_i)
        .other          _Z6kernelPfS_i,@"STO_CUDA_ENTRY STV_DEFAULT"
_Z6kernelPfS_i:
.text._Z6kernelPfS_i:
[----:B------:R-:W-:Y:S01]  /*0000*/  LDC R1, c[0x0][0x37c] ;  /* 0x0000df00ff017b82 */ /* 0x000fe20000000800 */
[----:B------:R-:W0:Y:S07]  /*0010*/  S2R R2, SR_TID.Y ;  /* 0x0000000000027919 */ /* 0x000e2e0000002200 */
[----:B------:R-:W1:Y:S01]  /*0020*/  LDC R3, c[0x0][0x360] ;  /* 0x0000d800ff037b82 */ /* 0x000e620000000800 */
[----:B------:R-:W1:Y:S01]  /*0030*/  S2R R0, SR_TID.X ;  /* 0x0000000000007919 */ /* 0x000e620000002100 */
[----:B------:R-:W2:Y:S06]  /*0040*/  S2R R7, SR_TID.Z ;  /* 0x0000000000077919 */ /* 0x000eac0000002300 */
[----:B------:R-:W0:Y:S08]  /*0050*/  S2UR UR5, SR_CTAID.Y ;  /* 0x00000000000579c3 */ /* 0x000e300000002600 */
[----:B------:R-:W0:Y:S08]  /*0060*/  LDC R5, c[0x0][0x364] ;  /* 0x0000d900ff057b82 */ /* 0x000e300000000800 */
[----:B------:R-:W1:Y:S08]  /*0070*/  S2UR UR4, SR_CTAID.X ;  /* 0x00000000000479c3 */ /* 0x000e700000002500 */
[----:B------:R-:W2:Y:S08]  /*0080*/  S2UR UR6, SR_CTAID.Z ;  /* 0x00000000000679c3 */ /* 0x000eb00000002700 */
[----:B------:R-:W2:Y:S01]  /*0090*/  LDC R4, c[0x0][0x368] ;  /* 0x0000da00ff047b82 */ /* 0x000ea20000000800 */
[----:B0-----:R-:W-:-:S02]  /*00a0*/  IMAD R5, R5, UR5, R2 ;  /* 0x0000000505057c24 */ /* 0x001fc4000f8e0202 */
[----:B-1----:R-:W-:Y:S02]  /*00b0*/  IMAD R3, R3, UR4, R0 ;  /* 0x0000000403037c24 */ /* 0x002fe4000f8e0200 */
[----:B--2---:R-:W-:-:S05]  /*00c0*/  IMAD R2, R4, UR6, R7 ;  /* 0x0000000604027c24 */ /* 0x004fca000f8e0207 */
[----:B------:R-:W-:-:S04]  /*00d0*/  VIMNMX3.U32 R0, R3, R5, R2, PT ;  /* 0x000000050300720f */ /* 0x000fc80003800002 */
[----:B------:R-:W-:-:S13]  /*00e0*/  ISETP.GE.U32.AND P0, PT, R0, 0x2, PT ;  /* 0x000000020000780c */ /* 0x000fda0003f06070 */
[----:B------:R-:W-:Y:S05]  /*00f0*/  @!P0 EXIT ;  /* 0x000000000000894d */ /* 0x000fea0003800000 */
[----:B------:R-:W0:Y:S02]  /*0100*/  LDC R0, c[0x0][0x390] ;  /* 0x0000e400ff007b82 */ /* 0x000e240000000800 */
[----:B0-----:R-:W-:-:S04]  /*0110*/  IADD3 R4, PT, PT, R0, -0x1, RZ ;  /* 0xffffffff00047810 */ /* 0x001fc80007ffe0ff */
[-C--:B------:R-:W-:Y:S02]  /*0120*/  ISETP.GE.U32.AND P0, PT, R5, R4.reuse, PT ;  /* 0x000000040500720c */ /* 0x080fe40003f06070 */
[----:B------:R-:W-:Y:S02]  /*0130*/  ISETP.GE.U32.AND P1, PT, R3, R4, PT ;  /* 0x000000040300720c */ /* 0x000fe40003f26070 */
[----:B------:R-:W-:-:S04]  /*0140*/  SHF.R.S32.HI R6, RZ, 0x1f, R4 ;  /* 0x0000001fff067819 */ /* 0x000fc80000011404 */
[----:B------:R-:W-:-:S04]  /*0150*/  ISETP.GE.U32.OR.EX P0, PT, RZ, R6, P0, P1 ;  /* 0x00000006ff00720c */ /* 0x000fc80000706510 */
[----:B------:R-:W-:-:S13]  /*0160*/  ISETP.GE.U32.OR P0, PT, R2, R4, P0 ;  /* 0x000000040200720c */ /* 0x000fda0000706470 */
[----:B------:R-:W-:Y:S05]  /*0170*/  @P0 EXIT ;  /* 0x000000000000094d */ /* 0x000fea0003800000 */
[----:B------:R-:W-:Y:S01]  /*0180*/  IADD3 R7, P0, PT, R3, -0x1, RZ ;  /* 0xffffffff03077810 */ /* 0x000fe20007f1e0ff */
[----:B------:R-:W-:Y:S01]  /*0190*/  HFMA2 R3, -RZ, RZ, 0, 0 ;  /* 0x00000000ff037431 */ /* 0x000fe200000001ff */
[----:B------:R-:W-:Y:S01]  /*01a0*/  SHF.R.S32.HI R4, RZ, 0x1f, R0 ;  /* 0x0000001fff047819 */ /* 0x000fe20000011400 */
[----:B------:R-:W0:Y:S04]  /*01b0*/  LDCU.128 UR8, c[0x0][0x380] ;  /* 0x00007000ff0877ac */ /* 0x000e280008000c00 */
[----:B------:R-:W-:Y:S01]  /*01c0*/  IMAD R9, R4, R5, RZ ;  /* 0x0000000504097224 */ /* 0x000fe200078e02ff */
[----:B------:R-:W1:Y:S01]  /*01d0*/  LDCU.64 UR4, c[0x0][0x358] ;  /* 0x00006b00ff0477ac */ /* 0x000e620008000a00 */
[----:B------:R-:W-:Y:S01]  /*01e0*/  IMAD.WIDE.U32 R2, R5, R0, R2 ;  /* 0x0000000005027225 */ /* 0x000fe200078e0002 */
[----:B------:R-:W-:-:S03]  /*01f0*/  IADD3.X R5, PT, PT, RZ, -0x1, RZ, P0, !PT ;  /* 0xffffffffff057810 */ /* 0x000fc600007fe4ff */
[----:B------:R-:W-:Y:S02]  /*0200*/  IMAD.IADD R3, R3, 0x1, R9 ;  /* 0x0000000103037824 */ /* 0x000fe400078e0209 */
[-C--:B------:R-:W-:Y:S02]  /*0210*/  IMAD R5, R5, R0.reuse, RZ ;  /* 0x0000000005057224 */ /* 0x080fe400078e02ff */
[----:B------:R-:W-:-:S04]  /*0220*/  IMAD.WIDE.U32 R2, R7, R0, R2 ;  /* 0x0000000007027225 */ /* 0x000fc800078e0002 */
[----:B------:R-:W-:Y:S01]  /*0230*/  IMAD R5, R4, R7, R5 ;  /* 0x0000000704057224 */ /* 0x000fe200078e0205 */
[----:B0-----:R-:W-:-:S04]  /*0240*/  LEA R6, P0, R2, UR10, 0x2 ;  /* 0x0000000a02067c11 */ /* 0x001fc8000f8010ff */
[----:B------:R-:W-:-:S04]  /*0250*/  IADD3 R5, PT, PT, R3, R5, RZ ;  /* 0x0000000503057210 */ /* 0x000fc80007ffe0ff */
[----:B------:R-:W-:-:S03]  /*0260*/  LEA.HI.X R7, R2, UR11, R5, 0x2, P0 ;  /* 0x0000000b02077c11 */ /* 0x000fc600080f1405 */
[C-C-:B------:R-:W-:Y:S02]  /*0270*/  IMAD.WIDE R8, R0.reuse, 0x8, R6.reuse ;  /* 0x0000000800087825 */ /* 0x140fe400078e0206 */
[----:B-1----:R-:W2:Y:S04]  /*0280*/  LDG.E R3, desc[UR4][R6.64] ;  /* 0x0000000406037981 */ /* 0x002ea8000c1e1900 */
[----:B------:R-:W2:Y:S01]  /*0290*/  LDG.E R8, desc[UR4][R8.64] ;  /* 0x0000000408087981 */ /* 0x000ea2000c1e1900 */
[----:B------:R-:W-:-:S05]  /*02a0*/  IMAD.WIDE R10, R0, 0x4, R6 ;  /* 0x00000004000a7825 */ /* 0x000fca00078e0206 */
[----:B------:R-:W3:Y:S04]  /*02b0*/  LDG.E R14, desc[UR4][R10.64+-0x4] ;  /* 0xfffffc040a0e7981 */ /* 0x000ee8000c1e1900 */
[----:B------:R-:W4:Y:S01]  /*02c0*/  LDG.E R16, desc[UR4][R10.64+0x4] ;  /* 0x000004040a107981 */ /* 0x000f22000c1e1900 */
[----:B------:R-:W-:Y:S01]  /*02d0*/  UMOV UR6, 0x9999999a ;  /* 0x9999999a00067882 */ /* 0x000fe20000000000 */
[----:B------:R-:W-:Y:S01]  /*02e0*/  UMOV UR7, 0x3fe99999 ;  /* 0x3fe9999900077882 */ /* 0x000fe20000000000 */
[----:B------:R-:W-:Y:S01]  /*02f0*/  IADD3 R0, P0, PT, R2, R0, RZ ;  /* 0x0000000002007210 */ /* 0x000fe20007f1e0ff */
[----:B--2---:R-:W-:-:S04]  /*0300*/  FADD R12, R3, R8 ;  /* 0x00000008030c7221 */ /* 0x004fc80000000000 */
[----:B------:R-:W-:-:S04]  /*0310*/  FADD R3, R3, R12 ;  /* 0x0000000c03037221 */ /* 0x000fc80000000000 */
[----:B------:R-:W-:-:S04]  /*0320*/  FADD R3, R8, R3 ;  /* 0x0000000308037221 */ /* 0x000fc80000000000 */
[----:B---3--:R-:W-:-:S04]  /*0330*/  FADD R3, R3, R14 ;  /* 0x0000000e03037221 */ /* 0x008fc80000000000 */
[----:B----4-:R-:W-:Y:S01]  /*0340*/  FADD R16, R3, R16 ;  /* 0x0000001003107221 */ /* 0x010fe20000000000 */
[----:B------:R-:W-:Y:S01]  /*0350*/  IMAD.X R3, R4, 0x1, R5, P0 ;  /* 0x0000000104037824 */ /* 0x000fe200000e0605 */
[C---:B------:R-:W-:Y:S02]  /*0360*/  LEA R2, P0, R0.reuse, UR8, 0x2 ;  /* 0x0000000800027c11 */ /* 0x040fe4000f8010ff */
[----:B------:R-:W0:Y:S02]  /*0370*/  F2F.F64.F32 R12, R16 ;  /* 0x00000010000c7310 */ /* 0x000e240000201800 */
[----:B------:R-:W-:Y:S01]  /*0380*/  LEA.HI.X R3, R0, UR9, R3, 0x2, P0 ;  /* 0x0000000900037c11 */ /* 0x000fe200080f1403 */
[----:B0-----:R-:W-:-:S10]  /*0390*/  DMUL R12, R12, UR6 ;  /* 0x000000060c0c7c28 */ /* 0x001fd40008000000 */
[----:B------:R-:W0:Y:S02]  /*03a0*/  F2F.F32.F64 R13, R12 ;  /* 0x0000000c000d7310 */ /* 0x000e240000301000 */
[----:B0-----:R-:W-:Y:S01]  /*03b0*/  STG.E desc[UR4][R2.64], R13 ;  /* 0x0000000d02007986 */ /* 0x001fe2000c101904 */
[----:B------:R-:W-:Y:S05]  /*03c0*/  EXIT ;  /* 0x000000000000794d */ /* 0x000fea0003800000 */
.L_x_0:
[----:B------:R-:W-:-:S00]  /*03d0*/  BRA `(.L_x_0) ;  /* 0xfffffffc00fc7947 */ /* 0x000fc0000383ffff */
[----:B------:R-:W-:-:S00]  /*03e0*/  NOP ;  /* 0x0000000000007918 */ /* 0x000fc00000000000 */
        /* <DEDUP_REMOVED lines=9> */
.L_x_1:


//--------------------- .nv.shared.reserved.0     --------------------------
	.section	.nv.shared.reserved.0,"aw",@nobits
	.weak		__nv_reservedSMEM_offset_0_alias
	.size		__nv_reservedSMEM_offset_0_alias, 0, 64
	.other		__nv_reservedSMEM_offset_0_alias,@"STO_CUDA_RESERVED_SHARED STV_DEFAULT"
__nv_reservedSMEM_offset_0_alias:
	.zero		0
	.zero		64


//--------------------- .nv.constant0._Z6kernelPfS_i --------------------------
	.section	.nv.constant0._Z6kernelPfS_i,"a",@progbits
	.sectionflags	@""
	.align	4
.nv.constant0._Z6kernelPfS_i:
	.zero		916


//--------------------- SYMBOLS --------------------------

	.type		.nv.reservedSmem.offset0,@object
	.size		.nv.reservedSmem.offset0,0x4
